	.headerflags	@"EF_CUDA_TEXMODE_UNIFIED EF_CUDA_64BIT_ADDRESS EF_CUDA_ACCELERATORS EF_CUDA_SM90 EF_CUDA_VIRTUAL_SM(EF_CUDA_SM90)"
	.elftype	@"ET_EXEC"


//--------------------- .nv.info                  --------------------------
	.section	.nv.info,"",@"SHT_CUDA_INFO"
	.align	4


	//----- nvinfo : EIATTR_REGCOUNT
	.align		4
        /*0000*/ 	.byte	0x04, 0x2f
        /*0002*/ 	.short	(.L_1 - .L_0)
	.align		4
.L_0:
        /*0004*/ 	.word	index@(triton_poi_fused_add_1)
        /*0008*/ 	.word	0x00000014


	//----- nvinfo : EIATTR_MIN_STACK_SIZE
	.align		4
.L_1:
        /*000c*/ 	.byte	0x04, 0x12
        /*000e*/ 	.short	(.L_3 - .L_2)
	.align		4
.L_2:
        /*0010*/ 	.word	index@(triton_poi_fused_add_1)
        /*0014*/ 	.word	0x00000000


	//----- nvinfo : EIATTR_FRAME_SIZE
	.align		4
.L_3:
        /*0018*/ 	.byte	0x04, 0x11
        /*001a*/ 	.short	(.L_5 - .L_4)
	.align		4
.L_4:
        /*001c*/ 	.word	index@(triton_poi_fused_add_1)
        /*0020*/ 	.word	0x00000000


	//----- nvinfo : EIATTR_MIN_STACK_SIZE
	.align		4
.L_5:
        /*0024*/ 	.byte	0x04, 0x12
        /*0026*/ 	.short	(.L_7 - .L_6)
	.align		4
.L_6:
        /*0028*/ 	.word	index@(triton_poi_fused_add_1)
        /*002c*/ 	.word	0x00000000
.L_7:


//--------------------- .nv.info.triton_poi_fused_add_1 --------------------------
	.section	.nv.info.triton_poi_fused_add_1,"",@"SHT_CUDA_INFO"
	.sectionflags	@""
	.align	4


	//----- nvinfo : EIATTR_CUDA_API_VERSION
	.align		4
        /*0000*/ 	.byte	0x04, 0x37
        /*0002*/ 	.short	(.L_9 - .L_8)
.L_8:
        /*0004*/ 	.word	0x0000007c


	//----- nvinfo : EIATTR_KPARAM_INFO
	.align		4
.L_9:
        /*0008*/ 	.byte	0x04, 0x17
        /*000a*/ 	.short	(.L_11 - .L_10)
.L_10:
        /*000c*/ 	.word	0x00000000
        /*0010*/ 	.short	0x0005
        /*0012*/ 	.short	0x0028
        /*0014*/ 	.byte	0x00, 0xf0, 0x11, 0x00


	//----- nvinfo : EIATTR_KPARAM_INFO
	.align		4
.L_11:
        /*0018*/ 	.byte	0x04, 0x17
        /*001a*/ 	.short	(.L_13 - .L_12)
.L_12:
        /*001c*/ 	.word	0x00000000
        /*0020*/ 	.short	0x0004
        /*0022*/ 	.short	0x0020
        /*0024*/ 	.byte	0x00, 0xf4, 0x21, 0x00


	//----- nvinfo : EIATTR_KPARAM_INFO
	.align		4
.L_13:
        /*0028*/ 	.byte	0x04, 0x17
        /*002a*/ 	.short	(.L_15 - .L_14)
.L_14:
        /*002c*/ 	.word	0x00000000
        /*0030*/ 	.short	0x0003
        /*0032*/ 	.short	0x0018
        /*0034*/ 	.byte	0x00, 0xf4, 0x21, 0x00


	//----- nvinfo : EIATTR_KPARAM_INFO
	.align		4
.L_15:
        /*0038*/ 	.byte	0x04, 0x17
        /*003a*/ 	.short	(.L_17 - .L_16)
.L_16:
        /*003c*/ 	.word	0x00000000
        /*0040*/ 	.short	0x0002
        /*0042*/ 	.short	0x0010
        /*0044*/ 	.byte	0x00, 0xf4, 0x21, 0x00


	//----- nvinfo : EIATTR_KPARAM_INFO
	.align		4
.L_17:
        /*0048*/ 	.byte	0x04, 0x17
        /*004a*/ 	.short	(.L_19 - .L_18)
.L_18:
        /*004c*/ 	.word	0x00000000
        /*0050*/ 	.short	0x0001
        /*0052*/ 	.short	0x0008
        /*0054*/ 	.byte	0x00, 0xf4, 0x21, 0x00


	//----- nvinfo : EIATTR_KPARAM_INFO
	.align		4
.L_19:
        /*0058*/ 	.byte	0x04, 0x17
        /*005a*/ 	.short	(.L_21 - .L_20)
.L_20:
        /*005c*/ 	.word	0x00000000
        /*0060*/ 	.short	0x0000
        /*0062*/ 	.short	0x0000
        /*0064*/ 	.byte	0x00, 0xf4, 0x21, 0x00


	//----- nvinfo : EIATTR_SPARSE_MMA_MASK
	.align		4
.L_21:
        /*0068*/ 	.byte	0x03, 0x50
        /*006a*/ 	.short	0x0000


	//----- nvinfo : EIATTR_MAXREG_COUNT
	.align		4
        /*006c*/ 	.byte	0x03, 0x1b
        /*006e*/ 	.short	0x00ff


	//----- nvinfo : EIATTR_EXIT_INSTR_OFFSETS
	.align		4
        /*0070*/ 	.byte	0x04, 0x1c
        /*0072*/ 	.short	(.L_23 - .L_22)


	//   ....[0]....
.L_22:
        /*0074*/ 	.word	0x00000210


	//   ....[1]....
        /*0078*/ 	.word	0x00000230


	//----- nvinfo : EIATTR_REQNTID
	.align		4
.L_23:
        /*007c*/ 	.byte	0x04, 0x10
        /*007e*/ 	.short	(.L_25 - .L_24)
.L_24:
        /*0080*/ 	.word	0x00000080
        /*0084*/ 	.word	0x00000001
        /*0088*/ 	.word	0x00000001


	//----- nvinfo : EIATTR_CBANK_PARAM_SIZE
	.align		4
.L_25:
        /*008c*/ 	.byte	0x03, 0x19
        /*008e*/ 	.short	0x002c


	//----- nvinfo : EIATTR_PARAM_CBANK
	.align		4
        /*0090*/ 	.byte	0x04, 0x0a
        /*0092*/ 	.short	(.L_27 - .L_26)
	.align		4
.L_26:
        /*0094*/ 	.word	index@(.nv.constant0.triton_poi_fused_add_1)
        /*0098*/ 	.short	0x0210
        /*009a*/ 	.short	0x002c


	//----- nvinfo : EIATTR_SW_WAR
	.align		4
.L_27:
        /*009c*/ 	.byte	0x04, 0x36
        /*009e*/ 	.short	(.L_29 - .L_28)
.L_28:
        /*00a0*/ 	.word	0x00000008
.L_29:


//--------------------- .nv.callgraph             --------------------------
	.section	.nv.callgraph,"",@"SHT_CUDA_CALLGRAPH"
	.align	4
	.sectionentsize	8
	.align		4
        /*0000*/ 	.word	0x00000000
	.align		4
        /*0004*/ 	.word	0xffffffff
	.align		4
        /*0008*/ 	.word	0x00000000
	.align		4
        /*000c*/ 	.word	0xfffffffe
	.align		4
        /*0010*/ 	.word	0x00000000
	.align		4
        /*0014*/ 	.word	0xfffffffd
	.align		4
        /*0018*/ 	.word	0x00000000
	.align		4
        /*001c*/ 	.word	0xfffffffc


//--------------------- .text.triton_poi_fused_add_1 --------------------------
	.section	.text.triton_poi_fused_add_1,"ax",@progbits
	.align	128
        .global         triton_poi_fused_add_1
        .type           triton_poi_fused_add_1,@function
        .size           triton_poi_fused_add_1,(.L_x_1 - triton_poi_fused_add_1)
        .other          triton_poi_fused_add_1,@"STO_CUDA_ENTRY STV_DEFAULT"
triton_poi_fused_add_1:
.text.triton_poi_fused_add_1:
[----:B------:R-:W0:Y:S02]  /*0000*/  LDC R1, c[0x0][0x28] ;  /* 0x00000a00ff017b82 */ /* 0x000e240000000800 */
[----:B------:R-:W1:Y:S01]  /*0010*/  S2R R7, SR_TID.X ;  /* 0x0000000000077919 */ /* 0x000e620000002100 */
[----:B------:R-:W2:Y:S01]  /*0020*/  LDC.64 R8, c[0x0][0x218] ;  /* 0x00008600ff087b82 */ /* 0x000ea20000000a00 */
[----:B------:R-:W-:Y:S01]  /*0030*/  HFMA2.MMA R15, -RZ, RZ, 0, 0 ;  /* 0x00000000ff0f7435 */ /* 0x000fe200000001ff */
[----:B------:R-:W-:Y:S01]  /*0040*/  IMAD.MOV.U32 R17, RZ, RZ, RZ ;  /* 0x000000ffff117224 */ /* 0x000fe200078e00ff */
[----:B------:R-:W3:Y:S01]  /*0050*/  S2R R0, SR_CTAID.X ;  /* 0x0000000000007919 */ /* 0x000ee20000002500 */
[----:B------:R-:W-:Y:S01]  /*0060*/  IMAD.MOV.U32 R6, RZ, RZ, RZ ;  /* 0x000000ffff067224 */ /* 0x000fe200078e00ff */
[----:B------:R-:W-:-:S03]  /*0070*/  ULDC.64 UR4, c[0x0][0x208] ;  /* 0x0000820000047ab9 */ /* 0x000fc60000000a00 */
[----:B------:R-:W4:Y:S08]  /*0080*/  LDC.64 R10, c[0x0][0x228] ;  /* 0x00008a00ff0a7b82 */ /* 0x000f300000000a00 */
[----:B------:R-:W5:Y:S01]  /*0090*/  LDC.64 R4, c[0x0][0x210] ;  /* 0x00008400ff047b82 */ /* 0x000f620000000a00 */
[----:B-1----:R-:W-:Y:S02]  /*00a0*/  LOP3.LUT R7, R7, 0x7f, RZ, 0xc0, !PT ;  /* 0x0000007f07077812 */ /* 0x002fe400078ec0ff */
[----:B---3--:R-:W-:-:S02]  /*00b0*/  SHF.R.S32.HI R2, RZ, 0x18, R0 ;  /* 0x00000018ff027819 */ /* 0x008fc40000011400 */
[----:B------:R-:W-:Y:S02]  /*00c0*/  LEA R7, R0, R7, 0x7 ;  /* 0x0000000700077211 */ /* 0x000fe400078e38ff */
[----:B------:R-:W-:Y:S02]  /*00d0*/  SGXT R0, R2, 0x1 ;  /* 0x000000010200781a */ /* 0x000fe40000000200 */
[----:B------:R-:W1:Y:S01]  /*00e0*/  LDC.64 R2, c[0x0][0x220] ;  /* 0x00008800ff027b82 */ /* 0x000e620000000a00 */
[C---:B------:R-:W-:Y:S01]  /*00f0*/  ISETP.GE.AND P0, PT, R7.reuse, 0x200, PT ;  /* 0x000002000700780c */ /* 0x040fe20003f06270 */
[----:B-----5:R-:W-:Y:S01]  /*0100*/  IMAD.WIDE R4, R7, 0x4, R4 ;  /* 0x0000000407047825 */ /* 0x020fe200078e0204 */
[----:B------:R-:W-:-:S04]  /*0110*/  LEA.HI R0, R0, R7, RZ, 0x3 ;  /* 0x0000000700007211 */ /* 0x000fc800078f18ff */
[----:B------:R-:W-:-:S04]  /*0120*/  LOP3.LUT R0, R0, 0xfffffff8, RZ, 0xc0, !PT ;  /* 0xfffffff800007812 */ /* 0x000fc800078ec0ff */
[----:B------:R-:W-:Y:S02]  /*0130*/  IADD3 R13, R7, -R0, RZ ;  /* 0x80000000070d7210 */ /* 0x000fe40007ffe0ff */
[----:B------:R-:W-:-:S03]  /*0140*/  MOV R0, RZ ;  /* 0x000000ff00007202 */ /* 0x000fc60000000f00 */
[----:B--2---:R-:W-:-:S03]  /*0150*/  IMAD.WIDE R8, R13, 0x4, R8 ;  /* 0x000000040d087825 */ /* 0x004fc600078e0208 */
[----:B------:R-:W2:Y:S01]  /*0160*/  @!P0 LDG.E R0, desc[UR4][R4.64] ;  /* 0x0000000404008981 */ /* 0x000ea2000c1e1900 */
[----:B----4-:R-:W-:Y:S02]  /*0170*/  IMAD.WIDE R10, R13, 0x4, R10 ;  /* 0x000000040d0a7825 */ /* 0x010fe400078e020a */
[----:B------:R-:W3:Y:S01]  /*0180*/  LDC.64 R12, c[0x0][0x230] ;  /* 0x00008c00ff0c7b82 */ /* 0x000ee20000000a00 */
[----:B------:R-:W2:Y:S01]  /*0190*/  @!P0 LDG.E.EL R15, desc[UR4][R8.64] ;  /* 0x00000004080f8981 */ /* 0x000ea2000c2e1900 */
[----:B-1----:R-:W-:-:S03]  /*01a0*/  IMAD.WIDE R2, R7, 0x4, R2 ;  /* 0x0000000407027825 */ /* 0x002fc600078e0202 */
[----:B------:R-:W4:Y:S04]  /*01b0*/  @!P0 LDG.E.EL R17, desc[UR4][R10.64] ;  /* 0x000000040a118981 */ /* 0x000f28000c2e1900 */
[----:B------:R-:W4:Y:S01]  /*01c0*/  @!P0 LDG.E R6, desc[UR4][R2.64] ;  /* 0x0000000402068981 */ /* 0x000f22000c1e1900 */
[----:B--2---:R-:W-:Y:S01]  /*01d0*/  FADD R0, R15, R0 ;  /* 0x000000000f007221 */ /* 0x004fe20000000000 */
[----:B----4-:R-:W-:Y:S01]  /*01e0*/  FADD R17, R17, R6 ;  /* 0x0000000611117221 */ /* 0x010fe20000000000 */
[----:B---3--:R-:W-:-:S04]  /*01f0*/  IMAD.WIDE R6, R7, 0x4, R12 ;  /* 0x0000000407067825 */ /* 0x008fc800078e020c */
[----:B------:R-:W-:Y:S01]  /*0200*/  FADD R17, R0, R17 ;  /* 0x0000001100117221 */ /* 0x000fe20000000000 */
[----:B------:R-:W-:Y:S06]  /*0210*/  @P0 EXIT ;  /* 0x000000000000094d */ /* 0x000fec0003800000 */
[----:B------:R-:W-:Y:S01]  /*0220*/  STG.E desc[UR4][R6.64], R17 ;  /* 0x0000001106007986 */ /* 0x000fe2000c101904 */
[----:B------:R-:W-:Y:S05]  /*0230*/  EXIT ;  /* 0x000000000000794d */ /* 0x000fea0003800000 */
.L_x_0:
[----:B------:R-:W-:-:S00]  /*0240*/  BRA `(.L_x_0) ;  /* 0xfffffffc00fc7947 */ /* 0x000fc0000383ffff */
[----:B------:R-:W-:-:S00]  /*0250*/  NOP ;  /* 0x0000000000007918 */ /* 0x000fc00000000000 */
        /* <DEDUP_REMOVED lines=10> */
.L_x_1:


//--------------------- .nv.constant0.triton_poi_fused_add_1 --------------------------
	.section	.nv.constant0.triton_poi_fused_add_1,"a",@progbits
	.sectionflags	@""
	.align	4
.nv.constant0.triton_poi_fused_add_1:
	.zero		572
